	.headerflags	@"EF_CUDA_TEXMODE_UNIFIED EF_CUDA_64BIT_ADDRESS EF_CUDA_ACCELERATORS EF_CUDA_SM90 EF_CUDA_VIRTUAL_SM(EF_CUDA_SM90)"
	.elftype	@"ET_EXEC"


//--------------------- .nv.info                  --------------------------
	.section	.nv.info,"",@"SHT_CUDA_INFO"
	.align	4


	//----- nvinfo : EIATTR_REGCOUNT
	.align		4
        /*0000*/ 	.byte	0x04, 0x2f
        /*0002*/ 	.short	(.L_1 - .L_0)
	.align		4
.L_0:
        /*0004*/ 	.word	index@(triton_poi_fused__unsafe_index_add_convolution_mul_sub_14)
        /*0008*/ 	.word	0x00000022


	//----- nvinfo : EIATTR_MIN_STACK_SIZE
	.align		4
.L_1:
        /*000c*/ 	.byte	0x04, 0x12
        /*000e*/ 	.short	(.L_3 - .L_2)
	.align		4
.L_2:
        /*0010*/ 	.word	index@(triton_poi_fused__unsafe_index_add_convolution_mul_sub_14)
        /*0014*/ 	.word	0x00000000


	//----- nvinfo : EIATTR_FRAME_SIZE
	.align		4
.L_3:
        /*0018*/ 	.byte	0x04, 0x11
        /*001a*/ 	.short	(.L_5 - .L_4)
	.align		4
.L_4:
        /*001c*/ 	.word	index@(triton_poi_fused__unsafe_index_add_convolution_mul_sub_14)
        /*0020*/ 	.word	0x00000000


	//----- nvinfo : EIATTR_MIN_STACK_SIZE
	.align		4
.L_5:
        /*0024*/ 	.byte	0x04, 0x12
        /*0026*/ 	.short	(.L_7 - .L_6)
	.align		4
.L_6:
        /*0028*/ 	.word	index@(triton_poi_fused__unsafe_index_add_convolution_mul_sub_14)
        /*002c*/ 	.word	0x00000000
.L_7:


//--------------------- .nv.info.triton_poi_fused__unsafe_index_add_convolution_mul_sub_14 --------------------------
	.section	.nv.info.triton_poi_fused__unsafe_index_add_convolution_mul_sub_14,"",@"SHT_CUDA_INFO"
	.sectionflags	@""
	.align	4


	//----- nvinfo : EIATTR_CUDA_API_VERSION
	.align		4
        /*0000*/ 	.byte	0x04, 0x37
        /*0002*/ 	.short	(.L_9 - .L_8)
.L_8:
        /*0004*/ 	.word	0x0000007c


	//----- nvinfo : EIATTR_KPARAM_INFO
	.align		4
.L_9:
        /*0008*/ 	.byte	0x04, 0x17
        /*000a*/ 	.short	(.L_11 - .L_10)
.L_10:
        /*000c*/ 	.word	0x00000000
        /*0010*/ 	.short	0x000c
        /*0012*/ 	.short	0x0060
        /*0014*/ 	.byte	0x00, 0xf0, 0x11, 0x00


	//----- nvinfo : EIATTR_KPARAM_INFO
	.align		4
.L_11:
        /*0018*/ 	.byte	0x04, 0x17
        /*001a*/ 	.short	(.L_13 - .L_12)
.L_12:
        /*001c*/ 	.word	0x00000000
        /*0020*/ 	.short	0x000b
        /*0022*/ 	.short	0x0058
        /*0024*/ 	.byte	0x00, 0xf4, 0x21, 0x00


	//----- nvinfo : EIATTR_KPARAM_INFO
	.align		4
.L_13:
        /*0028*/ 	.byte	0x04, 0x17
        /*002a*/ 	.short	(.L_15 - .L_14)
.L_14:
        /*002c*/ 	.word	0x00000000
        /*0030*/ 	.short	0x000a
        /*0032*/ 	.short	0x0050
        /*0034*/ 	.byte	0x00, 0xf4, 0x21, 0x00


	//----- nvinfo : EIATTR_KPARAM_INFO
	.align		4
.L_15:
        /*0038*/ 	.byte	0x04, 0x17
        /*003a*/ 	.short	(.L_17 - .L_16)
.L_16:
        /*003c*/ 	.word	0x00000000
        /*0040*/ 	.short	0x0009
        /*0042*/ 	.short	0x0048
        /*0044*/ 	.byte	0x00, 0xf4, 0x21, 0x00


	//----- nvinfo : EIATTR_KPARAM_INFO
	.align		4
.L_17:
        /*0048*/ 	.byte	0x04, 0x17
        /*004a*/ 	.short	(.L_19 - .L_18)
.L_18:
        /*004c*/ 	.word	0x00000000
        /*0050*/ 	.short	0x0008
        /*0052*/ 	.short	0x0040
        /*0054*/ 	.byte	0x00, 0xf4, 0x21, 0x00


	//----- nvinfo : EIATTR_KPARAM_INFO
	.align		4
.L_19:
        /*0058*/ 	.byte	0x04, 0x17
        /*005a*/ 	.short	(.L_21 - .L_20)
.L_20:
        /*005c*/ 	.word	0x00000000
        /*0060*/ 	.short	0x0007
        /*0062*/ 	.short	0x0038
        /*0064*/ 	.byte	0x00, 0xf4, 0x21, 0x00


	//----- nvinfo : EIATTR_KPARAM_INFO
	.align		4
.L_21:
        /*0068*/ 	.byte	0x04, 0x17
        /*006a*/ 	.short	(.L_23 - .L_22)
.L_22:
        /*006c*/ 	.word	0x00000000
        /*0070*/ 	.short	0x0006
        /*0072*/ 	.short	0x0030
        /*0074*/ 	.byte	0x00, 0xf4, 0x21, 0x00


	//----- nvinfo : EIATTR_KPARAM_INFO
	.align		4
.L_23:
        /*0078*/ 	.byte	0x04, 0x17
        /*007a*/ 	.short	(.L_25 - .L_24)
.L_24:
        /*007c*/ 	.word	0x00000000
        /*0080*/ 	.short	0x0005
        /*0082*/ 	.short	0x0028
        /*0084*/ 	.byte	0x00, 0xf4, 0x21, 0x00


	//----- nvinfo : EIATTR_KPARAM_INFO
	.align		4
.L_25:
        /*0088*/ 	.byte	0x04, 0x17
        /*008a*/ 	.short	(.L_27 - .L_26)
.L_26:
        /*008c*/ 	.word	0x00000000
        /*0090*/ 	.short	0x0004
        /*0092*/ 	.short	0x0020
        /*0094*/ 	.byte	0x00, 0xf4, 0x21, 0x00


	//----- nvinfo : EIATTR_KPARAM_INFO
	.align		4
.L_27:
        /*0098*/ 	.byte	0x04, 0x17
        /*009a*/ 	.short	(.L_29 - .L_28)
.L_28:
        /*009c*/ 	.word	0x00000000
        /*00a0*/ 	.short	0x0003
        /*00a2*/ 	.short	0x0018
        /*00a4*/ 	.byte	0x00, 0xf4, 0x21, 0x00


	//----- nvinfo : EIATTR_KPARAM_INFO
	.align		4
.L_29:
        /*00a8*/ 	.byte	0x04, 0x17
        /*00aa*/ 	.short	(.L_31 - .L_30)
.L_30:
        /*00ac*/ 	.word	0x00000000
        /*00b0*/ 	.short	0x0002
        /*00b2*/ 	.short	0x0010
        /*00b4*/ 	.byte	0x00, 0xf4, 0x21, 0x00


	//----- nvinfo : EIATTR_KPARAM_INFO
	.align		4
.L_31:
        /*00b8*/ 	.byte	0x04, 0x17
        /*00ba*/ 	.short	(.L_33 - .L_32)
.L_32:
        /*00bc*/ 	.word	0x00000000
        /*00c0*/ 	.short	0x0001
        /*00c2*/ 	.short	0x0008
        /*00c4*/ 	.byte	0x00, 0xf4, 0x21, 0x00


	//----- nvinfo : EIATTR_KPARAM_INFO
	.align		4
.L_33:
        /*00c8*/ 	.byte	0x04, 0x17
        /*00ca*/ 	.short	(.L_35 - .L_34)
.L_34:
        /*00cc*/ 	.word	0x00000000
        /*00d0*/ 	.short	0x0000
        /*00d2*/ 	.short	0x0000
        /*00d4*/ 	.byte	0x00, 0xf4, 0x21, 0x00


	//----- nvinfo : EIATTR_SPARSE_MMA_MASK
	.align		4
.L_35:
        /*00d8*/ 	.byte	0x03, 0x50
        /*00da*/ 	.short	0x0000


	//----- nvinfo : EIATTR_MAXREG_COUNT
	.align		4
        /*00dc*/ 	.byte	0x03, 0x1b
        /*00de*/ 	.short	0x00ff


	//----- nvinfo : EIATTR_EXIT_INSTR_OFFSETS
	.align		4
        /*00e0*/ 	.byte	0x04, 0x1c
        /*00e2*/ 	.short	(.L_37 - .L_36)


	//   ....[0]....
.L_36:
        /*00e4*/ 	.word	0x00000c70


	//----- nvinfo : EIATTR_REQNTID
	.align		4
.L_37:
        /*00e8*/ 	.byte	0x04, 0x10
        /*00ea*/ 	.short	(.L_39 - .L_38)
.L_38:
        /*00ec*/ 	.word	0x00000100
        /*00f0*/ 	.word	0x00000001
        /*00f4*/ 	.word	0x00000001


	//----- nvinfo : EIATTR_CBANK_PARAM_SIZE
	.align		4
.L_39:
        /*00f8*/ 	.byte	0x03, 0x19
        /*00fa*/ 	.short	0x0064


	//----- nvinfo : EIATTR_PARAM_CBANK
	.align		4
        /*00fc*/ 	.byte	0x04, 0x0a
        /*00fe*/ 	.short	(.L_41 - .L_40)
	.align		4
.L_40:
        /*0100*/ 	.word	index@(.nv.constant0.triton_poi_fused__unsafe_index_add_convolution_mul_sub_14)
        /*0104*/ 	.short	0x0210
        /*0106*/ 	.short	0x0064


	//----- nvinfo : EIATTR_SW_WAR
	.align		4
.L_41:
        /*0108*/ 	.byte	0x04, 0x36
        /*010a*/ 	.short	(.L_43 - .L_42)
.L_42:
        /*010c*/ 	.word	0x00000008
.L_43:


//--------------------- .nv.callgraph             --------------------------
	.section	.nv.callgraph,"",@"SHT_CUDA_CALLGRAPH"
	.align	4
	.sectionentsize	8
	.align		4
        /*0000*/ 	.word	0x00000000
	.align		4
        /*0004*/ 	.word	0xffffffff
	.align		4
        /*0008*/ 	.word	0x00000000
	.align		4
        /*000c*/ 	.word	0xfffffffe
	.align		4
        /*0010*/ 	.word	0x00000000
	.align		4
        /*0014*/ 	.word	0xfffffffd
	.align		4
        /*0018*/ 	.word	0x00000000
	.align		4
        /*001c*/ 	.word	0xfffffffc


//--------------------- .text.triton_poi_fused__unsafe_index_add_convolution_mul_sub_14 --------------------------
	.section	.text.triton_poi_fused__unsafe_index_add_convolution_mul_sub_14,"ax",@progbits
	.align	128
        .global         triton_poi_fused__unsafe_index_add_convolution_mul_sub_14
        .type           triton_poi_fused__unsafe_index_add_convolution_mul_sub_14,@function
        .size           triton_poi_fused__unsafe_index_add_convolution_mul_sub_14,(.L_x_1 - triton_poi_fused__unsafe_index_add_convolution_mul_sub_14)
        .other          triton_poi_fused__unsafe_index_add_convolution_mul_sub_14,@"STO_CUDA_ENTRY STV_DEFAULT"
triton_poi_fused__unsafe_index_add_convolution_mul_sub_14:
.text.triton_poi_fused__unsafe_index_add_convolution_mul_sub_14:
[----:B------:R-:W-:Y:S01]  /*0000*/  LDC R1, c[0x0][0x28] ;  /* 0x00000a00ff017b82 */ /* 0x000fe20000000800 */
[----:B------:R-:W1:Y:S07]  /*0010*/  S2R R2, SR_TID.X ;  /* 0x0000000000027919 */ /* 0x000e6e0000002100 */
[----:B------:R-:W2:Y:S01]  /*0020*/  LDC.64 R10, c[0x0][0x218] ;  /* 0x00008600ff0a7b82 */ /* 0x000ea20000000a00 */
[----:B------:R-:W-:Y:S01]  /*0030*/  ULDC.64 UR4, c[0x0][0x208] ;  /* 0x0000820000047ab9 */ /* 0x000fe20000000a00 */
[----:B------:R-:W-:Y:S01]  /*0040*/  ULDC.64 UR8, c[0x0][0x230] ;  /* 0x00008c0000087ab9 */ /* 0x000fe20000000a00 */
[----:B------:R-:W3:Y:S01]  /*0050*/  S2R R0, SR_CTAID.X ;  /* 0x0000000000007919 */ /* 0x000ee20000002500 */
[----:B------:R-:W-:-:S04]  /*0060*/  ULDC.64 UR6, c[0x0][0x228] ;  /* 0x00008a0000067ab9 */ /* 0x000fc80000000a00 */
[----:B------:R-:W4:Y:S08]  /*0070*/  LDC.64 R4, c[0x0][0x220] ;  /* 0x00008800ff047b82 */ /* 0x000f300000000a00 */
[----:B------:R-:W5:Y:S01]  /*0080*/  LDC.64 R8, c[0x0][0x248] ;  /* 0x00009200ff087b82 */ /* 0x000f620000000a00 */
[----:B-1----:R-:W-:-:S05]  /*0090*/  IMAD.SHL.U32 R2, R2, 0x2, RZ ;  /* 0x0000000202027824 */ /* 0x002fca00078e00ff */
[----:B------:R-:W-:-:S05]  /*00a0*/  LOP3.LUT R3, R2, 0x1fe, RZ, 0xc0, !PT ;  /* 0x000001fe02037812 */ /* 0x000fca00078ec0ff */
[----:B---3--:R-:W-:-:S05]  /*00b0*/  IMAD R18, R0, 0x200, R3 ;  /* 0x0000020000127824 */ /* 0x008fca00078e0203 */
[----:B------:R-:W-:-:S04]  /*00c0*/  SHF.R.S32.HI R3, RZ, 0x1f, R18 ;  /* 0x0000001fff037819 */ /* 0x000fc80000011412 */
[----:B------:R-:W-:-:S04]  /*00d0*/  LEA.HI R3, R3, R18, RZ, 0x6 ;  /* 0x0000001203037211 */ /* 0x000fc800078f30ff */
[----:B------:R-:W-:Y:S02]  /*00e0*/  SHF.R.S32.HI R14, RZ, 0x6, R3 ;  /* 0x00000006ff0e7819 */ /* 0x000fe40000011403 */
[----:B------:R-:W-:Y:S02]  /*00f0*/  LOP3.LUT R17, R3, 0xffffffc0, RZ, 0xc0, !PT ;  /* 0xffffffc003117812 */ /* 0x000fe400078ec0ff */
[----:B------:R-:W-:-:S03]  /*0100*/  LEA.HI R2, R14, R14, RZ, 0x6 ;  /* 0x0000000e0e027211 */ /* 0x000fc600078f30ff */
[----:B------:R-:W-:Y:S01]  /*0110*/  IMAD.IADD R17, R18, 0x1, -R17 ;  /* 0x0000000112117824 */ /* 0x000fe200078e0a11 */
[----:B------:R-:W-:Y:S02]  /*0120*/  LOP3.LUT R7, R2, 0xffffffc0, RZ, 0xc0, !PT ;  /* 0xffffffc002077812 */ /* 0x000fe400078ec0ff */
[----:B------:R-:W1:Y:S03]  /*0130*/  LDC.64 R2, c[0x0][0x240] ;  /* 0x00009000ff027b82 */ /* 0x000e660000000a00 */
[----:B------:R-:W-:-:S04]  /*0140*/  IMAD.IADD R14, R14, 0x1, -R7 ;  /* 0x000000010e0e7824 */ /* 0x000fc800078e0a07 */
[----:B--2---:R-:W-:-:S06]  /*0150*/  IMAD.WIDE R10, R14, 0x8, R10 ;  /* 0x000000080e0a7825 */ /* 0x004fcc00078e020a */
[----:B------:R-:W2:Y:S01]  /*0160*/  LDG.E.EL.64 R10, desc[UR4][R10.64] ;  /* 0x000000040a0a7981 */ /* 0x000ea2000c2e1b00 */
[----:B----4-:R-:W-:-:S06]  /*0170*/  IMAD.WIDE R4, R17, 0x8, R4 ;  /* 0x0000000811047825 */ /* 0x010fcc00078e0204 */
[----:B------:R-:W3:Y:S01]  /*0180*/  LDG.E.EL.128 R4, desc[UR4][R4.64] ;  /* 0x0000000404047981 */ /* 0x000ee2000c2e1d00 */
[----:B-1----:R-:W-:-:S06]  /*0190*/  IMAD.WIDE R2, R14, 0x8, R2 ;  /* 0x000000080e027825 */ /* 0x002fcc00078e0202 */
[----:B------:R-:W4:Y:S01]  /*01a0*/  LDG.E.EL.64 R2, desc[UR4][R2.64] ;  /* 0x0000000402027981 */ /* 0x000f22000c2e1b00 */
[----:B------:R-:W-:Y:S01]  /*01b0*/  SHF.R.S32.HI R13, RZ, 0x16, R0 ;  /* 0x00000016ff0d7819 */ /* 0x000fe20000011400 */
[----:B-----5:R-:W-:-:S03]  /*01c0*/  IMAD.WIDE R8, R17, 0x8, R8 ;  /* 0x0000000811087825 */ /* 0x020fc600078e0208 */
[----:B------:R-:W-:-:S04]  /*01d0*/  SGXT R13, R13, 0x1 ;  /* 0x000000010d0d781a */ /* 0x000fc80000000200 */
[----:B------:R-:W-:-:S04]  /*01e0*/  LEA.HI R13, R13, R18, RZ, 0xc ;  /* 0x000000120d0d7211 */ /* 0x000fc800078f60ff */
[----:B------:R-:W-:Y:S02]  /*01f0*/  SHF.R.S32.HI R16, RZ, 0xc, R13 ;  /* 0x0000000cff107819 */ /* 0x000fe4000001140d */
[----:B------:R-:W1:Y:S03]  /*0200*/  LDC.64 R12, c[0x0][0x238] ;  /* 0x00008e00ff0c7b82 */ /* 0x000e660000000a00 */
[----:B------:R-:W-:-:S05]  /*0210*/  IMAD.SHL.U32 R22, R16, 0x400, RZ ;  /* 0x0000040010167824 */ /* 0x000fca00078e00ff */
[----:B------:R-:W-:Y:S02]  /*0220*/  SHF.R.S32.HI R19, RZ, 0x1f, R22 ;  /* 0x0000001fff137819 */ /* 0x000fe40000011416 */
[----:B--2---:R-:W-:-:S04]  /*0230*/  SHF.R.U32.HI R15, RZ, 0x1a, R11 ;  /* 0x0000001aff0f7819 */ /* 0x004fc8000001160b */
[----:B------:R-:W-:Y:S02]  /*0240*/  LOP3.LUT R15, R15, 0x20, RZ, 0xc0, !PT ;  /* 0x000000200f0f7812 */ /* 0x000fe400078ec0ff */
[----:B---3--:R-:W-:Y:S02]  /*0250*/  SHF.R.U32.HI R0, RZ, 0x1a, R5 ;  /* 0x0000001aff007819 */ /* 0x008fe40000011605 */
[----:B------:R-:W-:-:S04]  /*0260*/  IADD3 R15, P0, R10, R15, RZ ;  /* 0x0000000f0a0f7210 */ /* 0x000fc80007f1e0ff */
[C---:B------:R-:W-:Y:S01]  /*0270*/  LEA R28, P1, R15.reuse, R22, 0x5 ;  /* 0x000000160f1c7211 */ /* 0x040fe200078228ff */
[----:B------:R-:W-:Y:S01]  /*0280*/  IMAD.X R10, RZ, RZ, R11, P0 ;  /* 0x000000ffff0a7224 */ /* 0x000fe200000e060b */
[----:B------:R-:W-:Y:S02]  /*0290*/  LOP3.LUT R11, R0, 0x20, RZ, 0xc0, !PT ;  /* 0x00000020000b7812 */ /* 0x000fe400078ec0ff */
[----:B------:R-:W-:Y:S02]  /*02a0*/  LEA.HI R0, R16, R16, RZ, 0x6 ;  /* 0x0000001010007211 */ /* 0x000fe400078f30ff */
[----:B------:R-:W-:Y:S02]  /*02b0*/  IADD3 R26, P0, R4, R11, RZ ;  /* 0x0000000b041a7210 */ /* 0x000fe40007f1e0ff */
[----:B------:R-:W-:Y:S02]  /*02c0*/  LEA.HI.X R15, R15, R19, R10, 0x5, P1 ;  /* 0x000000130f0f7211 */ /* 0x000fe400008f2c0a */
[----:B------:R-:W2:Y:S01]  /*02d0*/  LDG.E.EL.128 R8, desc[UR4][R8.64] ;  /* 0x0000000408087981 */ /* 0x000ea2000c2e1d00 */
[----:B------:R-:W-:Y:S01]  /*02e0*/  IMAD.X R4, RZ, RZ, R5, P0 ;  /* 0x000000ffff047224 */ /* 0x000fe200000e0605 */
[----:B------:R-:W-:-:S02]  /*02f0*/  LOP3.LUT R5, R0, 0xffffffc0, RZ, 0xc0, !PT ;  /* 0xffffffc000057812 */ /* 0x000fc400078ec0ff */
[----:B------:R-:W-:-:S03]  /*0300*/  IADD3 R0, P0, R28, R26, RZ ;  /* 0x0000001a1c007210 */ /* 0x000fc60007f1e0ff */
[----:B------:R-:W-:Y:S02]  /*0310*/  IMAD.IADD R16, R16, 0x1, -R5 ;  /* 0x0000000110107824 */ /* 0x000fe400078e0a05 */
[----:B------:R-:W-:Y:S02]  /*0320*/  IMAD.X R5, R15, 0x1, R4, P0 ;  /* 0x000000010f057824 */ /* 0x000fe400000e0604 */
[----:B------:R-:W-:-:S03]  /*0330*/  IMAD.SHL.U32 R24, R0, 0x4, RZ ;  /* 0x0000000400187824 */ /* 0x000fc600078e00ff */
[----:B------:R-:W-:Y:S02]  /*0340*/  SHF.L.U64.HI R0, R0, 0x2, R5 ;  /* 0x0000000200007819 */ /* 0x000fe40000010205 */
[----:B------:R-:W-:Y:S01]  /*0350*/  IADD3 R20, P1, R24, UR8, RZ ;  /* 0x0000000818147c10 */ /* 0x000fe2000ff3e0ff */
[----:B-1----:R-:W-:Y:S01]  /*0360*/  IMAD.WIDE R12, R16, 0x4, R12 ;  /* 0x00000004100c7825 */ /* 0x002fe200078e020c */
[----:B------:R-:W-:Y:S02]  /*0370*/  IADD3 R24, P0, R24, UR6, RZ ;  /* 0x0000000618187c10 */ /* 0x000fe4000ff1e0ff */
[----:B------:R-:W-:Y:S02]  /*0380*/  IADD3.X R21, R0, UR9, RZ, P1, !PT ;  /* 0x0000000900157c10 */ /* 0x000fe40008ffe4ff */
[----:B------:R-:W-:Y:S02]  /*0390*/  IADD3.X R25, R0, UR7, RZ, P0, !PT ;  /* 0x0000000700197c10 */ /* 0x000fe400087fe4ff */
[----:B------:R1:W3:Y:S04]  /*03a0*/  LDG.E.EL R0, desc[UR4][R12.64] ;  /* 0x000000040c007981 */ /* 0x0002e8000c2e1900 */
[----:B------:R5:W3:Y:S04]  /*03b0*/  LDG.E.EL R23, desc[UR4][R20.64] ;  /* 0x0000000414177981 */ /* 0x000ae8000c2e1900 */
[----:B------:R-:W3:Y:S01]  /*03c0*/  LDG.E.EL R24, desc[UR4][R24.64] ;  /* 0x0000000418187981 */ /* 0x000ee2000c2e1900 */
[----:B----4-:R-:W-:-:S04]  /*03d0*/  SHF.R.U32.HI R5, RZ, 0x1a, R3 ;  /* 0x0000001aff057819 */ /* 0x010fc80000011603 */
[----:B------:R-:W-:-:S04]  /*03e0*/  LOP3.LUT R5, R5, 0x20, RZ, 0xc0, !PT ;  /* 0x0000002005057812 */ /* 0x000fc800078ec0ff */
[----:B------:R-:W-:Y:S02]  /*03f0*/  IADD3 R2, P0, R2, R5, RZ ;  /* 0x0000000502027210 */ /* 0x000fe40007f1e0ff */
[----:B------:R-:W-:-:S03]  /*0400*/  SHF.R.U32.HI R5, RZ, 0x1a, R7 ;  /* 0x0000001aff057819 */ /* 0x000fc60000011607 */
[----:B------:R-:W-:Y:S01]  /*0410*/  IMAD.X R3, RZ, RZ, R3, P0 ;  /* 0x000000ffff037224 */ /* 0x000fe200000e0603 */
[----:B------:R-:W-:-:S04]  /*0420*/  LEA R22, P0, R2, R22, 0x5 ;  /* 0x0000001602167211 */ /* 0x000fc800078028ff */
[----:B------:R-:W-:Y:S02]  /*0430*/  LEA.HI.X R19, R2, R19, R3, 0x5, P0 ;  /* 0x0000001302137211 */ /* 0x000fe400000f2c03 */
[----:B------:R-:W-:Y:S02]  /*0440*/  LOP3.LUT R3, R5, 0x20, RZ, 0xc0, !PT ;  /* 0x0000002005037812 */ /* 0x000fe400078ec0ff */
[----:B------:R-:W-:Y:S02]  /*0450*/  IADD3 R5, P1, R22, R26, RZ ;  /* 0x0000001a16057210 */ /* 0x000fe40007f3e0ff */
[----:B-1----:R-:W-:-:S03]  /*0460*/  IADD3 R13, P0, R6, R3, RZ ;  /* 0x00000003060d7210 */ /* 0x002fc60007f1e0ff */
[----:B------:R-:W-:Y:S02]  /*0470*/  IMAD.X R4, R19, 0x1, R4, P1 ;  /* 0x0000000113047824 */ /* 0x000fe400008e0604 */
[C---:B-----5:R-:W-:Y:S02]  /*0480*/  IMAD.SHL.U32 R20, R5.reuse, 0x4, RZ ;  /* 0x0000000405147824 */ /* 0x060fe400078e00ff */
[----:B------:R-:W-:Y:S01]  /*0490*/  IMAD.X R6, RZ, RZ, R7, P0 ;  /* 0x000000ffff067224 */ /* 0x000fe200000e0607 */
[----:B------:R-:W-:Y:S02]  /*04a0*/  SHF.L.U64.HI R5, R5, 0x2, R4 ;  /* 0x0000000205057819 */ /* 0x000fe40000010204 */
[----:B------:R-:W-:Y:S02]  /*04b0*/  IADD3 R4, P0, R28, R13, RZ ;  /* 0x0000000d1c047210 */ /* 0x000fe40007f1e0ff */
[----:B------:R-:W-:-:S03]  /*04c0*/  IADD3 R26, P1, R20, UR6, RZ ;  /* 0x00000006141a7c10 */ /* 0x000fc6000ff3e0ff */
[--C-:B------:R-:W-:Y:S01]  /*04d0*/  IMAD.X R3, R15, 0x1, R6.reuse, P0 ;  /* 0x000000010f037824 */ /* 0x100fe200000e0606 */
[----:B------:R-:W-:Y:S02]  /*04e0*/  IADD3.X R27, R5, UR7, RZ, P1, !PT ;  /* 0x00000007051b7c10 */ /* 0x000fe40008ffe4ff */
[----:B------:R-:W-:Y:S02]  /*04f0*/  IADD3 R12, P1, R22, R13, RZ ;  /* 0x0000000d160c7210 */ /* 0x000fe40007f3e0ff */
[C---:B------:R-:W-:Y:S01]  /*0500*/  SHF.L.U64.HI R3, R4.reuse, 0x2, R3 ;  /* 0x0000000204037819 */ /* 0x040fe20000010203 */
[----:B------:R-:W-:Y:S01]  /*0510*/  IMAD.SHL.U32 R4, R4, 0x4, RZ ;  /* 0x0000000404047824 */ /* 0x000fe200078e00ff */
[----:B------:R-:W-:Y:S01]  /*0520*/  IADD3 R20, P0, R20, UR8, RZ ;  /* 0x0000000814147c10 */ /* 0x000fe2000ff1e0ff */
[----:B------:R-:W-:Y:S01]  /*0530*/  IMAD.X R13, R19, 0x1, R6, P1 ;  /* 0x00000001130d7824 */ /* 0x000fe200008e0606 */
[----:B------:R-:W4:Y:S02]  /*0540*/  LDG.E.EL R2, desc[UR4][R26.64] ;  /* 0x000000041a027981 */ /* 0x000f24000c2e1900 */
[----:B------:R-:W-:-:S02]  /*0550*/  IADD3 R6, P1, R4, UR6, RZ ;  /* 0x0000000604067c10 */ /* 0x000fc4000ff3e0ff */
[----:B------:R-:W-:Y:S02]  /*0560*/  IADD3 R4, P2, R4, UR8, RZ ;  /* 0x0000000804047c10 */ /* 0x000fe4000ff5e0ff */
[----:B------:R-:W-:Y:S02]  /*0570*/  IADD3.X R21, R5, UR9, RZ, P0, !PT ;  /* 0x0000000905157c10 */ /* 0x000fe400087fe4ff */
[C---:B------:R-:W-:Y:S01]  /*0580*/  SHF.L.U64.HI R13, R12.reuse, 0x2, R13 ;  /* 0x000000020c0d7819 */ /* 0x040fe2000001020d */
[----:B------:R-:W-:Y:S01]  /*0590*/  IMAD.SHL.U32 R12, R12, 0x4, RZ ;  /* 0x000000040c0c7824 */ /* 0x000fe200078e00ff */
[----:B------:R-:W-:Y:S02]  /*05a0*/  IADD3.X R7, R3, UR7, RZ, P1, !PT ;  /* 0x0000000703077c10 */ /* 0x000fe40008ffe4ff */
[----:B------:R-:W-:Y:S02]  /*05b0*/  IADD3.X R5, R3, UR9, RZ, P2, !PT ;  /* 0x0000000903057c10 */ /* 0x000fe400097fe4ff */
[----:B------:R1:W5:Y:S04]  /*05c0*/  LDG.E.EL R3, desc[UR4][R20.64] ;  /* 0x0000000414037981 */ /* 0x000368000c2e1900 */
[----:B------:R-:W4:Y:S04]  /*05d0*/  LDG.E.EL R7, desc[UR4][R6.64] ;  /* 0x0000000406077981 */ /* 0x000f28000c2e1900 */
[----:B------:R-:W4:Y:S01]  /*05e0*/  LDG.E.EL R5, desc[UR4][R4.64] ;  /* 0x0000000404057981 */ /* 0x000f22000c2e1900 */
[----:B-1----:R-:W-:-:S02]  /*05f0*/  IADD3 R20, P0, R12, UR6, RZ ;  /* 0x000000060c147c10 */ /* 0x002fc4000ff1e0ff */
[----:B------:R-:W-:Y:S02]  /*0600*/  IADD3 R12, P1, R12, UR8, RZ ;  /* 0x000000080c0c7c10 */ /* 0x000fe4000ff3e0ff */
[----:B------:R-:W-:Y:S02]  /*0610*/  IADD3.X R21, R13, UR7, RZ, P0, !PT ;  /* 0x000000070d157c10 */ /* 0x000fe400087fe4ff */
[----:B------:R-:W-:-:S03]  /*0620*/  IADD3.X R13, R13, UR9, RZ, P1, !PT ;  /* 0x000000090d0d7c10 */ /* 0x000fc60008ffe4ff */
[----:B0-----:R0:W4:Y:S04]  /*0630*/  LDG.E.EL R6, desc[UR4][R20.64] ;  /* 0x0000000414067981 */ /* 0x001128000c2e1900 */
[----:B------:R1:W4:Y:S01]  /*0640*/  LDG.E.EL R4, desc[UR4][R12.64] ;  /* 0x000000040c047981 */ /* 0x000322000c2e1900 */
[----:B--2---:R-:W-:Y:S02]  /*0650*/  SHF.R.U32.HI R25, RZ, 0x1a, R9 ;  /* 0x0000001aff197819 */ /* 0x004fe40000011609 */
[----:B------:R-:W-:Y:S02]  /*0660*/  SHF.R.U32.HI R29, RZ, 0x1a, R11 ;  /* 0x0000001aff1d7819 */ /* 0x000fe4000001160b */
[----:B------:R-:W-:Y:S02]  /*0670*/  LOP3.LUT R25, R25, 0x20, RZ, 0xc0, !PT ;  /* 0x0000002019197812 */ /* 0x000fe400078ec0ff */
[----:B------:R-:W-:-:S02]  /*0680*/  LOP3.LUT R29, R29, 0x20, RZ, 0xc0, !PT ;  /* 0x000000201d1d7812 */ /* 0x000fc400078ec0ff */
[----:B------:R-:W-:-:S05]  /*0690*/  IADD3 R25, P0, R8, R25, RZ ;  /* 0x0000001908197210 */ /* 0x000fca0007f1e0ff */
[----:B------:R-:W-:Y:S01]  /*06a0*/  IMAD.X R26, RZ, RZ, R9, P0 ;  /* 0x000000ffff1a7224 */ /* 0x000fe200000e0609 */
[----:B------:R-:W-:-:S05]  /*06b0*/  IADD3 R9, P0, R25, R22, RZ ;  /* 0x0000001619097210 */ /* 0x000fca0007f1e0ff */
[----:B0-----:R-:W-:Y:S02]  /*06c0*/  IMAD.X R20, R26, 0x1, R19, P0 ;  /* 0x000000011a147824 */ /* 0x001fe400000e0613 */
[----:B---3--:R-:W-:Y:S01]  /*06d0*/  FADD R27, R0, R23 ;  /* 0x00000017001b7221 */ /* 0x008fe20000000000 */
[----:B------:R-:W-:-:S04]  /*06e0*/  IADD3 R23, P1, R10, R29, RZ ;  /* 0x0000001d0a177210 */ /* 0x000fc80007f3e0ff */
[----:B------:R-:W-:Y:S01]  /*06f0*/  IADD3 R30, P0, R23, R22, RZ ;  /* 0x00000016171e7210 */ /* 0x000fe20007f1e0ff */
[----:B------:R-:W-:Y:S01]  /*0700*/  IMAD.X R10, RZ, RZ, R11, P1 ;  /* 0x000000ffff0a7224 */ /* 0x000fe200008e060b */
[----:B------:R-:W-:Y:S01]  /*0710*/  IADD3 R11, P2, R25, R28, RZ ;  /* 0x0000001c190b7210 */ /* 0x000fe20007f5e0ff */
[C---:B------:R-:W-:Y:S02]  /*0720*/  IMAD.SHL.U32 R22, R9.reuse, 0x4, RZ ;  /* 0x0000000409167824 */ /* 0x040fe400078e00ff */
[----:B------:R-:W-:Y:S01]  /*0730*/  FADD R8, R24, R27 ;  /* 0x0000001b18087221 */ /* 0x000fe20000000000 */
[----:B------:R-:W-:Y:S02]  /*0740*/  IADD3 R28, P1, R23, R28, RZ ;  /* 0x0000001c171c7210 */ /* 0x000fe40007f3e0ff */
[----:B------:R-:W-:Y:S01]  /*0750*/  SHF.L.U64.HI R20, R9, 0x2, R20 ;  /* 0x0000000209147819 */ /* 0x000fe20000010214 */
[----:B------:R-:W-:Y:S01]  /*0760*/  IMAD.X R26, R26, 0x1, R15, P2 ;  /* 0x000000011a1a7824 */ /* 0x000fe200010e060f */
[----:B-1----:R-:W-:Y:S01]  /*0770*/  IADD3 R12, P2, R22, UR6, RZ ;  /* 0x00000006160c7c10 */ /* 0x002fe2000ff5e0ff */
[----:B------:R-:W-:-:S02]  /*0780*/  IMAD.SHL.U32 R24, R11, 0x4, RZ ;  /* 0x000000040b187824 */ /* 0x000fc400078e00ff */
[C---:B------:R-:W-:Y:S01]  /*0790*/  IMAD.X R9, R10.reuse, 0x1, R19, P0 ;  /* 0x000000010a097824 */ /* 0x040fe200000e0613 */
[----:B------:R-:W-:Y:S01]  /*07a0*/  IADD3 R22, P0, R22, UR8, RZ ;  /* 0x0000000816167c10 */ /* 0x000fe2000ff1e0ff */
[----:B------:R-:W-:Y:S01]  /*07b0*/  IMAD.X R15, R10, 0x1, R15, P1 ;  /* 0x000000010a0f7824 */ /* 0x000fe200008e060f */
[----:B------:R-:W-:Y:S02]  /*07c0*/  SHF.L.U64.HI R19, R11, 0x2, R26 ;  /* 0x000000020b137819 */ /* 0x000fe4000001021a */
[----:B------:R-:W-:Y:S01]  /*07d0*/  IADD3 R10, P1, R24, UR6, RZ ;  /* 0x00000006180a7c10 */ /* 0x000fe2000ff3e0ff */
[----:B------:R-:W0:Y:S01]  /*07e0*/  LDC.64 R26, c[0x0][0x258] ;  /* 0x00009600ff1a7b82 */ /* 0x000e220000000a00 */
[----:B------:R-:W-:Y:S02]  /*07f0*/  IADD3.X R13, R20, UR7, RZ, P2, !PT ;  /* 0x00000007140d7c10 */ /* 0x000fe400097fe4ff */
[----:B------:R-:W-:Y:S02]  /*0800*/  IADD3.X R23, R20, UR9, RZ, P0, !PT ;  /* 0x0000000914177c10 */ /* 0x000fe400087fe4ff */
[C---:B------:R-:W-:Y:S01]  /*0810*/  SHF.L.U64.HI R9, R30.reuse, 0x2, R9 ;  /* 0x000000021e097819 */ /* 0x040fe20000010209 */
[----:B------:R-:W-:Y:S01]  /*0820*/  IMAD.SHL.U32 R30, R30, 0x4, RZ ;  /* 0x000000041e1e7824 */ /* 0x000fe200078e00ff */
[----:B------:R-:W-:Y:S01]  /*0830*/  IADD3 R24, P0, R24, UR8, RZ ;  /* 0x0000000818187c10 */ /* 0x000fe2000ff1e0ff */
[----:B------:R1:W2:Y:S01]  /*0840*/  LDG.E.EL R21, desc[UR4][R12.64] ;  /* 0x000000040c157981 */ /* 0x0002a2000c2e1900 */
[----:B------:R-:W-:-:S02]  /*0850*/  IADD3.X R11, R19, UR7, RZ, P1, !PT ;  /* 0x00000007130b7c10 */ /* 0x000fc40008ffe4ff */
[----:B------:R-:W-:Y:S01]  /*0860*/  IADD3.X R25, R19, UR9, RZ, P0, !PT ;  /* 0x0000000913197c10 */ /* 0x000fe200087fe4ff */
[----:B------:R-:W3:Y:S04]  /*0870*/  LDG.E.EL R22, desc[UR4][R22.64] ;  /* 0x0000000416167981 */ /* 0x000ee8000c2e1900 */
[----:B------:R1:W2:Y:S02]  /*0880*/  LDG.E.EL R11, desc[UR4][R10.64] ;  /* 0x000000040a0b7981 */ /* 0x0002a4000c2e1900 */
[----:B-1----:R-:W-:-:S04]  /*0890*/  IADD3 R12, P0, R30, UR6, RZ ;  /* 0x000000061e0c7c10 */ /* 0x002fc8000ff1e0ff */
[----:B------:R-:W-:Y:S01]  /*08a0*/  IADD3.X R13, R9, UR7, RZ, P0, !PT ;  /* 0x00000007090d7c10 */ /* 0x000fe200087fe4ff */
[----:B------:R-:W2:Y:S01]  /*08b0*/  LDG.E.EL R23, desc[UR4][R24.64] ;  /* 0x0000000418177981 */ /* 0x000ea2000c2e1900 */
[C---:B------:R-:W-:Y:S01]  /*08c0*/  SHF.L.U64.HI R10, R28.reuse, 0x2, R15 ;  /* 0x000000021c0a7819 */ /* 0x040fe2000001020f */
[----:B------:R-:W-:Y:S02]  /*08d0*/  IMAD.SHL.U32 R28, R28, 0x4, RZ ;  /* 0x000000041c1c7824 */ /* 0x000fe400078e00ff */
[----:B------:R1:W2:Y:S01]  /*08e0*/  LDG.E.EL R25, desc[UR4][R12.64] ;  /* 0x000000040c197981 */ /* 0x0002a2000c2e1900 */
[----:B0-----:R-:W-:Y:S02]  /*08f0*/  IMAD.WIDE R14, R14, 0x4, R26 ;  /* 0x000000040e0e7825 */ /* 0x001fe400078e021a */
[----:B------:R-:W0:Y:S01]  /*0900*/  LDC.64 R26, c[0x0][0x268] ;  /* 0x00009a00ff1a7b82 */ /* 0x000e220000000a00 */
[----:B-1----:R-:W-:-:S04]  /*0910*/  IADD3 R12, P1, R28, UR6, RZ ;  /* 0x000000061c0c7c10 */ /* 0x002fc8000ff3e0ff */
[----:B------:R-:W-:-:S05]  /*0920*/  IADD3.X R13, R10, UR7, RZ, P1, !PT ;  /* 0x000000070a0d7c10 */ /* 0x000fca0008ffe4ff */
[----:B------:R1:W2:Y:S02]  /*0930*/  LDG.E.EL R24, desc[UR4][R12.64] ;  /* 0x000000040c187981 */ /* 0x0002a4000c2e1900 */
[----:B-1----:R-:W1:Y:S01]  /*0940*/  LDC.64 R12, c[0x0][0x250] ;  /* 0x00009400ff0c7b82 */ /* 0x002e620000000a00 */
[----:B------:R-:W-:-:S04]  /*0950*/  IADD3 R30, P0, R30, UR8, RZ ;  /* 0x000000081e1e7c10 */ /* 0x000fc8000ff1e0ff */
[----:B------:R-:W-:Y:S02]  /*0960*/  IADD3.X R31, R9, UR9, RZ, P0, !PT ;  /* 0x00000009091f7c10 */ /* 0x000fe400087fe4ff */
[----:B------:R-:W-:Y:S01]  /*0970*/  IADD3 R28, P0, R28, UR8, RZ ;  /* 0x000000081c1c7c10 */ /* 0x000fe2000ff1e0ff */
[----:B0-----:R-:W-:Y:S02]  /*0980*/  IMAD.WIDE R26, R16, 0x4, R26 ;  /* 0x00000004101a7825 */ /* 0x001fe400078e021a */
[----:B------:R-:W2:Y:S01]  /*0990*/  LDG.E.EL R9, desc[UR4][R30.64] ;  /* 0x000000041e097981 */ /* 0x000ea2000c2e1900 */
[----:B------:R-:W-:-:S03]  /*09a0*/  IADD3.X R29, R10, UR9, RZ, P0, !PT ;  /* 0x000000090a1d7c10 */ /* 0x000fc600087fe4ff */
[----:B------:R0:W2:Y:S04]  /*09b0*/  LDG.E.EL R10, desc[UR4][R14.64] ;  /* 0x000000040e0a7981 */ /* 0x0000a8000c2e1900 */
[----:B------:R-:W2:Y:S04]  /*09c0*/  LDG.E.EL R20, desc[UR4][R28.64] ;  /* 0x000000041c147981 */ /* 0x000ea8000c2e1900 */
[----:B------:R-:W2:Y:S01]  /*09d0*/  LDG.E.EL R26, desc[UR4][R26.64] ;  /* 0x000000041a1a7981 */ /* 0x000ea2000c2e1900 */
[----:B0-----:R-:W0:Y:S01]  /*09e0*/  LDC.64 R14, c[0x0][0x210] ;  /* 0x00008400ff0e7b82 */ /* 0x001e220000000a00 */
[----:B-1----:R-:W-:-:S06]  /*09f0*/  IMAD.WIDE R12, R17, 0x4, R12 ;  /* 0x00000004110c7825 */ /* 0x002fcc00078e020c */
[----:B------:R-:W2:Y:S01]  /*0a00*/  LDG.E.EL.64 R12, desc[UR4][R12.64] ;  /* 0x000000040c0c7981 */ /* 0x000ea2000c2e1b00 */
[----:B------:R-:W1:Y:S01]  /*0a10*/  LDC.64 R16, c[0x0][0x260] ;  /* 0x00009800ff107b82 */ /* 0x000e620000000a00 */
[----:B0-----:R-:W-:-:S04]  /*0a20*/  IMAD.WIDE R14, R18, 0x4, R14 ;  /* 0x00000004120e7825 */ /* 0x001fc800078e020e */
[----:B-1----:R-:W-:Y:S02]  /*0a30*/  IMAD.WIDE R18, R18, 0x4, R16 ;  /* 0x0000000412127825 */ /* 0x002fe400078e0210 */
[----:B------:R-:W2:Y:S04]  /*0a40*/  LDG.E.64 R16, desc[UR4][R14.64] ;  /* 0x000000040e107981 */ /* 0x000ea8000c1e1b00 */
[----:B------:R-:W2:Y:S01]  /*0a50*/  LDG.E.64 R18, desc[UR4][R18.64] ;  /* 0x0000000412127981 */ /* 0x000ea2000c1e1b00 */
[----:B-----5:R-:W-:-:S04]  /*0a60*/  FADD R3, R0, R3 ;  /* 0x0000000300037221 */ /* 0x020fc80000000000 */
[----:B----4-:R-:W-:Y:S01]  /*0a70*/  FADD R3, R2, R3 ;  /* 0x0000000302037221 */ /* 0x010fe20000000000 */
[C---:B---3--:R-:W-:Y:S01]  /*0a80*/  FADD R2, R0.reuse, R22 ;  /* 0x0000001600027221 */ /* 0x048fe20000000000 */
[----:B--2---:R-:W-:-:S04]  /*0a90*/  FADD R22, R0, R23 ;  /* 0x0000001700167221 */ /* 0x004fc80000000000 */
[----:B------:R-:W-:Y:S01]  /*0aa0*/  FADD R11, R11, R22 ;  /* 0x000000160b0b7221 */ /* 0x000fe20000000000 */
[C---:B------:R-:W-:Y:S01]  /*0ab0*/  FADD R22, R0.reuse, R5 ;  /* 0x0000000500167221 */ /* 0x040fe20000000000 */
[----:B------:R-:W-:Y:S01]  /*0ac0*/  FADD R5, R0, R4 ;  /* 0x0000000400057221 */ /* 0x000fe20000000000 */
[----:B------:R-:W-:-:S03]  /*0ad0*/  FADD R2, R21, R2 ;  /* 0x0000000215027221 */ /* 0x000fc60000000000 */
[----:B------:R-:W-:Y:S01]  /*0ae0*/  FADD R6, R6, R5 ;  /* 0x0000000506067221 */ /* 0x000fe20000000000 */
[----:B------:R-:W-:Y:S01]  /*0af0*/  FADD R2, -R3, R2 ;  /* 0x0000000203027221 */ /* 0x000fe20000000100 */
[----:B------:R-:W-:Y:S01]  /*0b00*/  FADD R11, -R8, R11 ;  /* 0x0000000b080b7221 */ /* 0x000fe20000000100 */
[----:B------:R-:W-:-:S04]  /*0b10*/  FADD R4, R0, R9 ;  /* 0x0000000900047221 */ /* 0x000fc80000000000 */
[----:B------:R-:W-:Y:S01]  /*0b20*/  FADD R25, R25, R4 ;  /* 0x0000000419197221 */ /* 0x000fe20000000000 */
[----:B------:R-:W-:Y:S01]  /*0b30*/  FADD R9, R0, R20 ;  /* 0x0000001400097221 */ /* 0x000fe20000000000 */
[----:B------:R-:W-:-:S03]  /*0b40*/  FADD R0, R7, R22 ;  /* 0x0000001607007221 */ /* 0x000fc60000000000 */
[----:B------:R-:W-:Y:S01]  /*0b50*/  FADD R9, R24, R9 ;  /* 0x0000000918097221 */ /* 0x000fe20000000000 */
[----:B------:R-:W-:-:S03]  /*0b60*/  FADD R25, -R6, R25 ;  /* 0x0000001906197221 */ /* 0x000fc60000000100 */
[----:B------:R-:W-:Y:S01]  /*0b70*/  FADD R9, -R0, R9 ;  /* 0x0000000900097221 */ /* 0x000fe20000000100 */
[C---:B------:R-:W-:Y:S01]  /*0b80*/  FFMA R3, R12.reuse, R2, R3 ;  /* 0x000000020c037223 */ /* 0x040fe20000000003 */
[----:B------:R-:W-:Y:S01]  /*0b90*/  FFMA R8, R12, R11, R8 ;  /* 0x0000000b0c087223 */ /* 0x000fe20000000008 */
[C---:B------:R-:W-:Y:S01]  /*0ba0*/  FFMA R25, R13.reuse, R25, R6 ;  /* 0x000000190d197223 */ /* 0x040fe20000000006 */
[----:B------:R-:W-:Y:S02]  /*0bb0*/  FFMA R0, R13, R9, R0 ;  /* 0x000000090d007223 */ /* 0x000fe40000000000 */
[----:B------:R-:W-:Y:S02]  /*0bc0*/  FADD R8, -R3, R8 ;  /* 0x0000000803087221 */ /* 0x000fe40000000100 */
[----:B------:R-:W-:Y:S02]  /*0bd0*/  FADD R0, -R25, R0 ;  /* 0x0000000019007221 */ /* 0x000fe40000000100 */
[----:B------:R-:W-:-:S02]  /*0be0*/  FFMA R8, R10, R8, R3 ;  /* 0x000000080a087223 */ /* 0x000fc40000000003 */
[----:B------:R-:W-:Y:S01]  /*0bf0*/  FFMA R0, R10, R0, R25 ;  /* 0x000000000a007223 */ /* 0x000fe20000000019 */
[--C-:B------:R-:W-:Y:S01]  /*0c00*/  FADD R5, R16, R26.reuse ;  /* 0x0000001a10057221 */ /* 0x100fe20000000000 */
[----:B------:R-:W-:-:S03]  /*0c10*/  FADD R26, R17, R26 ;  /* 0x0000001a111a7221 */ /* 0x000fc60000000000 */
[----:B------:R-:W-:Y:S01]  /*0c20*/  FADD R5, R18, R5 ;  /* 0x0000000512057221 */ /* 0x000fe20000000000 */
[----:B------:R-:W-:-:S03]  /*0c30*/  FADD R19, R19, R26 ;  /* 0x0000001a13137221 */ /* 0x000fc60000000000 */
[----:B------:R-:W-:Y:S01]  /*0c40*/  FADD R8, R5, R8 ;  /* 0x0000000805087221 */ /* 0x000fe20000000000 */
[----:B------:R-:W-:-:S05]  /*0c50*/  FADD R9, R19, R0 ;  /* 0x0000000013097221 */ /* 0x000fca0000000000 */
[----:B------:R-:W-:Y:S01]  /*0c60*/  STG.E.64 desc[UR4][R14.64], R8 ;  /* 0x000000080e007986 */ /* 0x000fe2000c101b04 */
[----:B------:R-:W-:Y:S05]  /*0c70*/  EXIT ;  /* 0x000000000000794d */ /* 0x000fea0003800000 */
.L_x_0:
[----:B------:R-:W-:-:S00]  /*0c80*/  BRA `(.L_x_0) ;  /* 0xfffffffc00fc7947 */ /* 0x000fc0000383ffff */
[----:B------:R-:W-:-:S00]  /*0c90*/  NOP ;  /* 0x0000000000007918 */ /* 0x000fc00000000000 */
        /* <DEDUP_REMOVED lines=14> */
.L_x_1:


//--------------------- .nv.constant0.triton_poi_fused__unsafe_index_add_convolution_mul_sub_14 --------------------------
	.section	.nv.constant0.triton_poi_fused__unsafe_index_add_convolution_mul_sub_14,"a",@progbits
	.sectionflags	@""
	.align	4
.nv.constant0.triton_poi_fused__unsafe_index_add_convolution_mul_sub_14:
	.zero		628
